//
// Generated by NVIDIA NVVM Compiler
//
// Compiler Build ID: CL-36424714
// Cuda compilation tools, release 13.0, V13.0.88
// Based on NVVM 20.0.0
//

.version 9.0
.target sm_100
.address_size 64

	// .globl	_Z15matrixAddGlobalPfS_S_i
.const .align 4 .b8 d_B[65536];
// _ZZ15matrixAddSharedPfS_S_iE3s_A has been demoted
// _ZZ15matrixAddSharedPfS_S_iE3s_B has been demoted

.visible .entry _Z15matrixAddGlobalPfS_S_i(
	.param .u64 .ptr .align 1 _Z15matrixAddGlobalPfS_S_i_param_0,
	.param .u64 .ptr .align 1 _Z15matrixAddGlobalPfS_S_i_param_1,
	.param .u64 .ptr .align 1 _Z15matrixAddGlobalPfS_S_i_param_2,
	.param .u32 _Z15matrixAddGlobalPfS_S_i_param_3
)
{
	.reg .pred 	%p<2>;
	.reg .b32 	%r<12>;
	.reg .b32 	%f<4>;
	.reg .b64 	%rd<11>;

	ld.param.u64 	%rd1, [_Z15matrixAddGlobalPfS_S_i_param_0];
	ld.param.u64 	%rd2, [_Z15matrixAddGlobalPfS_S_i_param_1];
	ld.param.u64 	%rd3, [_Z15matrixAddGlobalPfS_S_i_param_2];
	ld.param.u32 	%r3, [_Z15matrixAddGlobalPfS_S_i_param_3];
	mov.u32 	%r4, %ctaid.y;
	mov.u32 	%r5, %ntid.y;
	mov.u32 	%r6, %tid.y;
	mad.lo.s32 	%r1, %r4, %r5, %r6;
	mov.u32 	%r7, %ctaid.x;
	mov.u32 	%r8, %ntid.x;
	mov.u32 	%r9, %tid.x;
	mad.lo.s32 	%r2, %r7, %r8, %r9;
	max.s32 	%r10, %r1, %r2;
	setp.ge.s32 	%p1, %r10, %r3;
	@%p1 bra 	$L__BB0_2;
	cvta.to.global.u64 	%rd4, %rd1;
	cvta.to.global.u64 	%rd5, %rd2;
	cvta.to.global.u64 	%rd6, %rd3;
	mad.lo.s32 	%r11, %r3, %r1, %r2;
	mul.wide.s32 	%rd7, %r11, 4;
	add.s64 	%rd8, %rd4, %rd7;
	ld.global.f32 	%f1, [%rd8];
	add.s64 	%rd9, %rd5, %rd7;
	ld.global.f32 	%f2, [%rd9];
	add.f32 	%f3, %f1, %f2;
	add.s64 	%rd10, %rd6, %rd7;
	st.global.f32 	[%rd10], %f3;
$L__BB0_2:
	ret;

}
	// .globl	_Z15matrixAddSharedPfS_S_i
.visible .entry _Z15matrixAddSharedPfS_S_i(
	.param .u64 .ptr .align 1 _Z15matrixAddSharedPfS_S_i_param_0,
	.param .u64 .ptr .align 1 _Z15matrixAddSharedPfS_S_i_param_1,
	.param .u64 .ptr .align 1 _Z15matrixAddSharedPfS_S_i_param_2,
	.param .u32 _Z15matrixAddSharedPfS_S_i_param_3
)
{
	.reg .pred 	%p<2>;
	.reg .b32 	%r<20>;
	.reg .b32 	%f<6>;
	.reg .b64 	%rd<11>;
	// demoted variable
	.shared .align 4 .b8 _ZZ15matrixAddSharedPfS_S_iE3s_A[1024];
	// demoted variable
	.shared .align 4 .b8 _ZZ15matrixAddSharedPfS_S_iE3s_B[1024];
	ld.param.u64 	%rd1, [_Z15matrixAddSharedPfS_S_i_param_0];
	ld.param.u64 	%rd2, [_Z15matrixAddSharedPfS_S_i_param_1];
	ld.param.u64 	%rd3, [_Z15matrixAddSharedPfS_S_i_param_2];
	ld.param.u32 	%r5, [_Z15matrixAddSharedPfS_S_i_param_3];
	mov.u32 	%r6, %ctaid.y;
	mov.u32 	%r7, %ntid.y;
	mov.u32 	%r1, %tid.y;
	mad.lo.s32 	%r2, %r6, %r7, %r1;
	mov.u32 	%r8, %ctaid.x;
	mov.u32 	%r9, %ntid.x;
	mov.u32 	%r3, %tid.x;
	mad.lo.s32 	%r4, %r8, %r9, %r3;
	max.s32 	%r10, %r2, %r4;
	setp.ge.s32 	%p1, %r10, %r5;
	@%p1 bra 	$L__BB1_2;
	cvta.to.global.u64 	%rd4, %rd1;
	cvta.to.global.u64 	%rd5, %rd2;
	cvta.to.global.u64 	%rd6, %rd3;
	mad.lo.s32 	%r11, %r5, %r2, %r4;
	mul.wide.s32 	%rd7, %r11, 4;
	add.s64 	%rd8, %rd4, %rd7;
	ld.global.f32 	%f1, [%rd8];
	shl.b32 	%r12, %r1, 6;
	mov.u32 	%r13, _ZZ15matrixAddSharedPfS_S_iE3s_A;
	add.s32 	%r14, %r13, %r12;
	shl.b32 	%r15, %r3, 2;
	add.s32 	%r16, %r14, %r15;
	st.shared.f32 	[%r16], %f1;
	add.s64 	%rd9, %rd5, %rd7;
	ld.global.f32 	%f2, [%rd9];
	mov.u32 	%r17, _ZZ15matrixAddSharedPfS_S_iE3s_B;
	add.s32 	%r18, %r17, %r12;
	add.s32 	%r19, %r18, %r15;
	st.shared.f32 	[%r19], %f2;
	bar.sync 	0;
	ld.shared.f32 	%f3, [%r16];
	ld.shared.f32 	%f4, [%r19];
	add.f32 	%f5, %f3, %f4;
	add.s64 	%rd10, %rd6, %rd7;
	st.global.f32 	[%rd10], %f5;
$L__BB1_2:
	ret;

}
	// .globl	_Z17matrixAddConstantPfS_i
.visible .entry _Z17matrixAddConstantPfS_i(
	.param .u64 .ptr .align 1 _Z17matrixAddConstantPfS_i_param_0,
	.param .u64 .ptr .align 1 _Z17matrixAddConstantPfS_i_param_1,
	.param .u32 _Z17matrixAddConstantPfS_i_param_2
)
{
	.reg .pred 	%p<2>;
	.reg .b32 	%r<17>;
	.reg .b32 	%f<4>;
	.reg .b64 	%rd<11>;

	ld.param.u64 	%rd1, [_Z17matrixAddConstantPfS_i_param_0];
	ld.param.u64 	%rd2, [_Z17matrixAddConstantPfS_i_param_1];
	ld.param.u32 	%r3, [_Z17matrixAddConstantPfS_i_param_2];
	mov.u32 	%r4, %ctaid.y;
	mov.u32 	%r5, %ntid.y;
	mov.u32 	%r6, %tid.y;
	mad.lo.s32 	%r1, %r4, %r5, %r6;
	mov.u32 	%r7, %ctaid.x;
	mov.u32 	%r8, %ntid.x;
	mov.u32 	%r9, %tid.x;
	mad.lo.s32 	%r2, %r7, %r8, %r9;
	max.s32 	%r10, %r1, %r2;
	setp.ge.s32 	%p1, %r10, %r3;
	@%p1 bra 	$L__BB2_2;
	cvta.to.global.u64 	%rd3, %rd1;
	cvta.to.global.u64 	%rd4, %rd2;
	mad.lo.s32 	%r11, %r3, %r1, %r2;
	shr.s32 	%r12, %r11, 31;
	shr.u32 	%r13, %r12, 18;
	add.s32 	%r14, %r11, %r13;
	and.b32  	%r15, %r14, -16384;
	sub.s32 	%r16, %r11, %r15;
	mul.wide.s32 	%rd5, %r11, 4;
	add.s64 	%rd6, %rd3, %rd5;
	ld.global.f32 	%f1, [%rd6];
	mul.wide.s32 	%rd7, %r16, 4;
	mov.u64 	%rd8, d_B;
	add.s64 	%rd9, %rd8, %rd7;
	ld.const.f32 	%f2, [%rd9];
	add.f32 	%f3, %f1, %f2;
	add.s64 	%rd10, %rd4, %rd5;
	st.global.f32 	[%rd10], %f3;
$L__BB2_2:
	ret;

}


// ===== COMPILED SASS (sm_100) =====

	.target	sm_100

	.elftype	@"ET_EXEC"


//--------------------- .note.nv.tkinfo           --------------------------
	.section	.note.nv.tkinfo,"",@"SHT_NOTE"
	.sectionflags	@"SHF_NOTE_NV_TKINFO"
	.tkinfo
        /*0018*/ 	.word	0x00000002
        /*0030*/ 	.string	""
        /*0030*/ 	.string	"ptxas"
        /*0030*/ 	.string	"Cuda compilation tools, release 13.0, V13.0.88"
        /*0030*/ 	.string	"Build cuda_13.0.r13.0/compiler.36424714_0"
        /*0030*/ 	.string	"-arch sm_100 -m 64 "



//--------------------- .note.nv.cuinfo           --------------------------
	.section	.note.nv.cuinfo,"",@"SHT_NOTE"
	.sectionflags	@"SHF_NOTE_NV_CUINFO"
        /*0018*/ 	.short	0x0002
        /*001a*/ 	.short	0x0064
        /*001c*/ 	.short	0x0082
	.zero		2


//--------------------- .nv.info                  --------------------------
	.section	.nv.info,"",@"SHT_CUDA_INFO"
	.align	4


	//----- nvinfo : EIATTR_REGCOUNT
	.align		4
        /*0000*/ 	.byte	0x04, 0x2f
        /*0002*/ 	.short	(.L_2 - .L_1)
	.align		4
.L_1:
        /*0004*/ 	.word	index@(_Z15matrixAddGlobalPfS_S_i)
        /*0008*/ 	.word	0x0000000c


	//----- nvinfo : EIATTR_FRAME_SIZE
	.align		4
.L_2:
        /*000c*/ 	.byte	0x04, 0x11
        /*000e*/ 	.short	(.L_4 - .L_3)
	.align		4
.L_3:
        /*0010*/ 	.word	index@(_Z15matrixAddGlobalPfS_S_i)
        /*0014*/ 	.word	0x00000000


	//----- nvinfo : EIATTR_REGCOUNT
	.align		4
.L_4:
        /*0018*/ 	.byte	0x04, 0x2f
        /*001a*/ 	.short	(.L_6 - .L_5)
	.align		4
.L_5:
        /*001c*/ 	.word	index@(_Z15matrixAddSharedPfS_S_i)
        /*0020*/ 	.word	0x0000000e


	//----- nvinfo : EIATTR_FRAME_SIZE
	.align		4
.L_6:
        /*0024*/ 	.byte	0x04, 0x11
        /*0026*/ 	.short	(.L_8 - .L_7)
	.align		4
.L_7:
        /*0028*/ 	.word	index@(_Z15matrixAddSharedPfS_S_i)
        /*002c*/ 	.word	0x00000000


	//----- nvinfo : EIATTR_REGCOUNT
	.align		4
.L_8:
        /*0030*/ 	.byte	0x04, 0x2f
        /*0032*/ 	.short	(.L_10 - .L_9)
	.align		4
.L_9:
        /*0034*/ 	.word	index@(_Z17matrixAddConstantPfS_i)
        /*0038*/ 	.word	0x0000000c


	//----- nvinfo : EIATTR_FRAME_SIZE
	.align		4
.L_10:
        /*003c*/ 	.byte	0x04, 0x11
        /*003e*/ 	.short	(.L_12 - .L_11)
	.align		4
.L_11:
        /*0040*/ 	.word	index@(_Z17matrixAddConstantPfS_i)
        /*0044*/ 	.word	0x00000000


	//----- nvinfo : EIATTR_MIN_STACK_SIZE
	.align		4
.L_12:
        /*0048*/ 	.byte	0x04, 0x12
        /*004a*/ 	.short	(.L_14 - .L_13)
	.align		4
.L_13:
        /*004c*/ 	.word	index@(_Z17matrixAddConstantPfS_i)
        /*0050*/ 	.word	0x00000000


	//----- nvinfo : EIATTR_MIN_STACK_SIZE
	.align		4
.L_14:
        /*0054*/ 	.byte	0x04, 0x12
        /*0056*/ 	.short	(.L_16 - .L_15)
	.align		4
.L_15:
        /*0058*/ 	.word	index@(_Z15matrixAddSharedPfS_S_i)
        /*005c*/ 	.word	0x00000000


	//----- nvinfo : EIATTR_MIN_STACK_SIZE
	.align		4
.L_16:
        /*0060*/ 	.byte	0x04, 0x12
        /*0062*/ 	.short	(.L_18 - .L_17)
	.align		4
.L_17:
        /*0064*/ 	.word	index@(_Z15matrixAddGlobalPfS_S_i)
        /*0068*/ 	.word	0x00000000
.L_18:


//--------------------- .nv.compat                --------------------------
	.section	.nv.compat,"",@"SHT_CUDA_COMPAT_INFO"
	.align	4
        /*0000*/ 	.byte	0x02, 0x09, 0x00, 0x00, 0x02, 0x02, 0x01, 0x00, 0x02, 0x05, 0x05, 0x00, 0x03, 0x07, 0x01, 0x01
        /*0010*/ 	.byte	0x02, 0x03, 0x00, 0x00, 0x02, 0x06, 0x01, 0x00, 0x04, 0x0b, 0x08, 0x00, 0x09, 0x00, 0x00, 0x00
        /*0020*/ 	.byte	0x00, 0x00, 0x00, 0x00


//--------------------- .nv.info._Z17matrixAddConstantPfS_i --------------------------
	.section	.nv.info._Z17matrixAddConstantPfS_i,"",@"SHT_CUDA_INFO"
	.sectionflags	@""
	.align	4


	//----- nvinfo : EIATTR_CUDA_API_VERSION
	.align		4
        /*0000*/ 	.byte	0x04, 0x37
        /*0002*/ 	.short	(.L_20 - .L_19)
.L_19:
        /*0004*/ 	.word	0x00000082


	//----- nvinfo : EIATTR_KPARAM_INFO
	.align		4
.L_20:
        /*0008*/ 	.byte	0x04, 0x17
        /*000a*/ 	.short	(.L_22 - .L_21)
.L_21:
        /*000c*/ 	.word	0x00000000
        /*0010*/ 	.short	0x0002
        /*0012*/ 	.short	0x0010
        /*0014*/ 	.byte	0x00, 0xf0, 0x11, 0x00


	//----- nvinfo : EIATTR_KPARAM_INFO
	.align		4
.L_22:
        /*0018*/ 	.byte	0x04, 0x17
        /*001a*/ 	.short	(.L_24 - .L_23)
.L_23:
        /*001c*/ 	.word	0x00000000
        /*0020*/ 	.short	0x0001
        /*0022*/ 	.short	0x0008
        /*0024*/ 	.byte	0x00, 0xf5, 0x21, 0x00


	//----- nvinfo : EIATTR_KPARAM_INFO
	.align		4
.L_24:
        /*0028*/ 	.byte	0x04, 0x17
        /*002a*/ 	.short	(.L_26 - .L_25)
.L_25:
        /*002c*/ 	.word	0x00000000
        /*0030*/ 	.short	0x0000
        /*0032*/ 	.short	0x0000
        /*0034*/ 	.byte	0x00, 0xf5, 0x21, 0x00


	//----- nvinfo : EIATTR_SPARSE_MMA_MASK
	.align		4
.L_26:
        /*0038*/ 	.byte	0x03, 0x50
        /*003a*/ 	.short	0x0000


	//----- nvinfo : EIATTR_MAXREG_COUNT
	.align		4
        /*003c*/ 	.byte	0x03, 0x1b
        /*003e*/ 	.short	0x00ff


	//----- nvinfo : EIATTR_MERCURY_ISA_VERSION
	.align		4
        /*0040*/ 	.byte	0x03, 0x5f
        /*0042*/ 	.short	0x0101


	//----- nvinfo : EIATTR_VRC_CTA_INIT_COUNT
	.align		4
        /*0044*/ 	.byte	0x02, 0x4a
	.zero		1
	.zero		1


	//----- nvinfo : EIATTR_EXIT_INSTR_OFFSETS
	.align		4
        /*0048*/ 	.byte	0x04, 0x1c
        /*004a*/ 	.short	(.L_28 - .L_27)


	//   ....[0]....
.L_27:
        /*004c*/ 	.word	0x000000c0


	//   ....[1]....
        /*0050*/ 	.word	0x000001c0


	//----- nvinfo : EIATTR_CBANK_PARAM_SIZE
	.align		4
.L_28:
        /*0054*/ 	.byte	0x03, 0x19
        /*0056*/ 	.short	0x0014


	//----- nvinfo : EIATTR_PARAM_CBANK
	.align		4
        /*0058*/ 	.byte	0x04, 0x0a
        /*005a*/ 	.short	(.L_30 - .L_29)
	.align		4
.L_29:
        /*005c*/ 	.word	index@(.nv.constant0._Z17matrixAddConstantPfS_i)
        /*0060*/ 	.short	0x0380
        /*0062*/ 	.short	0x0014


	//----- nvinfo : EIATTR_SW_WAR
	.align		4
.L_30:
        /*0064*/ 	.byte	0x04, 0x36
        /*0066*/ 	.short	(.L_32 - .L_31)
.L_31:
        /*0068*/ 	.word	0x00000008
.L_32:


//--------------------- .nv.info._Z15matrixAddSharedPfS_S_i --------------------------
	.section	.nv.info._Z15matrixAddSharedPfS_S_i,"",@"SHT_CUDA_INFO"
	.sectionflags	@""
	.align	4


	//----- nvinfo : EIATTR_CUDA_API_VERSION
	.align		4
        /*0000*/ 	.byte	0x04, 0x37
        /*0002*/ 	.short	(.L_34 - .L_33)
.L_33:
        /*0004*/ 	.word	0x00000082


	//----- nvinfo : EIATTR_KPARAM_INFO
	.align		4
.L_34:
        /*0008*/ 	.byte	0x04, 0x17
        /*000a*/ 	.short	(.L_36 - .L_35)
.L_35:
        /*000c*/ 	.word	0x00000000
        /*0010*/ 	.short	0x0003
        /*0012*/ 	.short	0x0018
        /*0014*/ 	.byte	0x00, 0xf0, 0x11, 0x00


	//----- nvinfo : EIATTR_KPARAM_INFO
	.align		4
.L_36:
        /*0018*/ 	.byte	0x04, 0x17
        /*001a*/ 	.short	(.L_38 - .L_37)
.L_37:
        /*001c*/ 	.word	0x00000000
        /*0020*/ 	.short	0x0002
        /*0022*/ 	.short	0x0010
        /*0024*/ 	.byte	0x00, 0xf5, 0x21, 0x00


	//----- nvinfo : EIATTR_KPARAM_INFO
	.align		4
.L_38:
        /*0028*/ 	.byte	0x04, 0x17
        /*002a*/ 	.short	(.L_40 - .L_39)
.L_39:
        /*002c*/ 	.word	0x00000000
        /*0030*/ 	.short	0x0001
        /*0032*/ 	.short	0x0008
        /*0034*/ 	.byte	0x00, 0xf5, 0x21, 0x00


	//----- nvinfo : EIATTR_KPARAM_INFO
	.align		4
.L_40:
        /*0038*/ 	.byte	0x04, 0x17
        /*003a*/ 	.short	(.L_42 - .L_41)
.L_41:
        /*003c*/ 	.word	0x00000000
        /*0040*/ 	.short	0x0000
        /*0042*/ 	.short	0x0000
        /*0044*/ 	.byte	0x00, 0xf5, 0x21, 0x00


	//----- nvinfo : EIATTR_SPARSE_MMA_MASK
	.align		4
.L_42:
        /*0048*/ 	.byte	0x03, 0x50
        /*004a*/ 	.short	0x0000


	//----- nvinfo : EIATTR_MAXREG_COUNT
	.align		4
        /*004c*/ 	.byte	0x03, 0x1b
        /*004e*/ 	.short	0x00ff


	//----- nvinfo : EIATTR_NUM_BARRIERS
	.align		4
        /*0050*/ 	.byte	0x02, 0x4c
        /*0052*/ 	.byte	0x01
	.zero		1


	//----- nvinfo : EIATTR_MERCURY_ISA_VERSION
	.align		4
        /*0054*/ 	.byte	0x03, 0x5f
        /*0056*/ 	.short	0x0101


	//----- nvinfo : EIATTR_VRC_CTA_INIT_COUNT
	.align		4
        /*0058*/ 	.byte	0x02, 0x4a
	.zero		1
	.zero		1


	//----- nvinfo : EIATTR_EXIT_INSTR_OFFSETS
	.align		4
        /*005c*/ 	.byte	0x04, 0x1c
        /*005e*/ 	.short	(.L_44 - .L_43)


	//   ....[0]....
.L_43:
        /*0060*/ 	.word	0x000000c0


	//   ....[1]....
        /*0064*/ 	.word	0x00000270


	//----- nvinfo : EIATTR_CBANK_PARAM_SIZE
	.align		4
.L_44:
        /*0068*/ 	.byte	0x03, 0x19
        /*006a*/ 	.short	0x001c


	//----- nvinfo : EIATTR_PARAM_CBANK
	.align		4
        /*006c*/ 	.byte	0x04, 0x0a
        /*006e*/ 	.short	(.L_46 - .L_45)
	.align		4
.L_45:
        /*0070*/ 	.word	index@(.nv.constant0._Z15matrixAddSharedPfS_S_i)
        /*0074*/ 	.short	0x0380
        /*0076*/ 	.short	0x001c


	//----- nvinfo : EIATTR_SW_WAR
	.align		4
.L_46:
        /*0078*/ 	.byte	0x04, 0x36
        /*007a*/ 	.short	(.L_48 - .L_47)
.L_47:
        /*007c*/ 	.word	0x00000008
.L_48:


//--------------------- .nv.info._Z15matrixAddGlobalPfS_S_i --------------------------
	.section	.nv.info._Z15matrixAddGlobalPfS_S_i,"",@"SHT_CUDA_INFO"
	.sectionflags	@""
	.align	4


	//----- nvinfo : EIATTR_CUDA_API_VERSION
	.align		4
        /*0000*/ 	.byte	0x04, 0x37
        /*0002*/ 	.short	(.L_50 - .L_49)
.L_49:
        /*0004*/ 	.word	0x00000082


	//----- nvinfo : EIATTR_KPARAM_INFO
	.align		4
.L_50:
        /*0008*/ 	.byte	0x04, 0x17
        /*000a*/ 	.short	(.L_52 - .L_51)
.L_51:
        /*000c*/ 	.word	0x00000000
        /*0010*/ 	.short	0x0003
        /*0012*/ 	.short	0x0018
        /*0014*/ 	.byte	0x00, 0xf0, 0x11, 0x00


	//----- nvinfo : EIATTR_KPARAM_INFO
	.align		4
.L_52:
        /*0018*/ 	.byte	0x04, 0x17
        /*001a*/ 	.short	(.L_54 - .L_53)
.L_53:
        /*001c*/ 	.word	0x00000000
        /*0020*/ 	.short	0x0002
        /*0022*/ 	.short	0x0010
        /*0024*/ 	.byte	0x00, 0xf5, 0x21, 0x00


	//----- nvinfo : EIATTR_KPARAM_INFO
	.align		4
.L_54:
        /*0028*/ 	.byte	0x04, 0x17
        /*002a*/ 	.short	(.L_56 - .L_55)
.L_55:
        /*002c*/ 	.word	0x00000000
        /*0030*/ 	.short	0x0001
        /*0032*/ 	.short	0x0008
        /*0034*/ 	.byte	0x00, 0xf5, 0x21, 0x00


	//----- nvinfo : EIATTR_KPARAM_INFO
	.align		4
.L_56:
        /*0038*/ 	.byte	0x04, 0x17
        /*003a*/ 	.short	(.L_58 - .L_57)
.L_57:
        /*003c*/ 	.word	0x00000000
        /*0040*/ 	.short	0x0000
        /*0042*/ 	.short	0x0000
        /*0044*/ 	.byte	0x00, 0xf5, 0x21, 0x00


	//----- nvinfo : EIATTR_SPARSE_MMA_MASK
	.align		4
.L_58:
        /*0048*/ 	.byte	0x03, 0x50
        /*004a*/ 	.short	0x0000


	//----- nvinfo : EIATTR_MAXREG_COUNT
	.align		4
        /*004c*/ 	.byte	0x03, 0x1b
        /*004e*/ 	.short	0x00ff


	//----- nvinfo : EIATTR_MERCURY_ISA_VERSION
	.align		4
        /*0050*/ 	.byte	0x03, 0x5f
        /*0052*/ 	.short	0x0101


	//----- nvinfo : EIATTR_VRC_CTA_INIT_COUNT
	.align		4
        /*0054*/ 	.byte	0x02, 0x4a
	.zero		1
	.zero		1


	//----- nvinfo : EIATTR_EXIT_INSTR_OFFSETS
	.align		4
        /*0058*/ 	.byte	0x04, 0x1c
        /*005a*/ 	.short	(.L_60 - .L_59)


	//   ....[0]....
.L_59:
        /*005c*/ 	.word	0x000000c0


	//   ....[1]....
        /*0060*/ 	.word	0x00000190


	//----- nvinfo : EIATTR_CBANK_PARAM_SIZE
	.align		4
.L_60:
        /*0064*/ 	.byte	0x03, 0x19
        /*0066*/ 	.short	0x001c


	//----- nvinfo : EIATTR_PARAM_CBANK
	.align		4
        /*0068*/ 	.byte	0x04, 0x0a
        /*006a*/ 	.short	(.L_62 - .L_61)
	.align		4
.L_61:
        /*006c*/ 	.word	index@(.nv.constant0._Z15matrixAddGlobalPfS_S_i)
        /*0070*/ 	.short	0x0380
        /*0072*/ 	.short	0x001c


	//----- nvinfo : EIATTR_SW_WAR
	.align		4
.L_62:
        /*0074*/ 	.byte	0x04, 0x36
        /*0076*/ 	.short	(.L_64 - .L_63)
.L_63:
        /*0078*/ 	.word	0x00000008
.L_64:


//--------------------- .nv.callgraph             --------------------------
	.section	.nv.callgraph,"",@"SHT_CUDA_CALLGRAPH"
	.align	4
	.sectionentsize	8
	.align		4
        /*0000*/ 	.word	0x00000000
	.align		4
        /*0004*/ 	.word	0xffffffff
	.align		4
        /*0008*/ 	.word	0x00000000
	.align		4
        /*000c*/ 	.word	0xfffffffe
	.align		4
        /*0010*/ 	.word	0x00000000
	.align		4
        /*0014*/ 	.word	0xfffffffd
	.align		4
        /*0018*/ 	.word	0x00000000
	.align		4
        /*001c*/ 	.word	0xfffffffc


//--------------------- .nv.constant3             --------------------------
	.section	.nv.constant3,"a",@progbits
	.align	4
.nv.constant3:
	.type		d_B,@object
	.size		d_B,(.L_0 - d_B)
d_B:
	.zero		65536
.L_0:


//--------------------- .text._Z17matrixAddConstantPfS_i --------------------------
	.section	.text._Z17matrixAddConstantPfS_i,"ax",@progbits
	.align	128
        .global         _Z17matrixAddConstantPfS_i
        .type           _Z17matrixAddConstantPfS_i,@function
        .size           _Z17matrixAddConstantPfS_i,(.L_x_3 - _Z17matrixAddConstantPfS_i)
        .other          _Z17matrixAddConstantPfS_i,@"STO_CUDA_ENTRY STV_DEFAULT"
_Z17matrixAddConstantPfS_i:
.text._Z17matrixAddConstantPfS_i:
[----:B------:R-:W-:Y:S01]  /*0000*/  LDC R1, c[0x0][0x37c] ;  /* 0x0000df00ff017b82 */ /* 0x000fe20000000800 */
[----:B------:R-:W0:Y:S07]  /*0010*/  S2R R3, SR_TID.Y ;  /* 0x0000000000037919 */ /* 0x000e2e0000002200 */
[----:B------:R-:W0:Y:S01]  /*0020*/  LDC R0, c[0x0][0x364] ;  /* 0x0000d900ff007b82 */ /* 0x000e220000000800 */
[----:B------:R-:W1:Y:S01]  /*0030*/  LDCU UR6, c[0x0][0x390] ;  /* 0x00007200ff0677ac */ /* 0x000e620008000800 */
[----:B------:R-:W2:Y:S06]  /*0040*/  S2R R2, SR_TID.X ;  /* 0x0000000000027919 */ /* 0x000eac0000002100 */
[----:B------:R-:W0:Y:S08]  /*0050*/  S2UR UR4, SR_CTAID.Y ;  /* 0x00000000000479c3 */ /* 0x000e300000002600 */
[----:B------:R-:W2:Y:S08]  /*0060*/  S2UR UR5, SR_CTAID.X ;  /* 0x00000000000579c3 */ /* 0x000eb00000002500 */
[----:B------:R-:W2:Y:S01]  /*0070*/  LDC R5, c[0x0][0x360] ;  /* 0x0000d800ff057b82 */ /* 0x000ea20000000800 */
[----:B0-----:R-:W-:-:S02]  /*0080*/  IMAD R0, R0, UR4, R3 ;  /* 0x0000000400007c24 */ /* 0x001fc4000f8e0203 */
[----:B--2---:R-:W-:-:S05]  /*0090*/  IMAD R5, R5, UR5, R2 ;  /* 0x0000000505057c24 */ /* 0x004fca000f8e0202 */
[----:B------:R-:W-:-:S04]  /*00a0*/  VIMNMX R2, PT, PT, R0, R5, !PT ;  /* 0x0000000500027248 */ /* 0x000fc80007fe0100 */
[----:B-1----:R-:W-:-:S13]  /*00b0*/  ISETP.GE.AND P0, PT, R2, UR6, PT ;  /* 0x0000000602007c0c */ /* 0x002fda000bf06270 */
[----:B------:R-:W-:Y:S05]  /*00c0*/  @P0 EXIT ;  /* 0x000000000000094d */ /* 0x000fea0003800000 */
[----:B------:R-:W0:Y:S01]  /*00d0*/  LDC.64 R2, c[0x0][0x380] ;  /* 0x0000e000ff027b82 */ /* 0x000e220000000a00 */
[----:B------:R-:W1:Y:S01]  /*00e0*/  LDCU.64 UR4, c[0x0][0x358] ;  /* 0x00006b00ff0477ac */ /* 0x000e620008000a00 */
[----:B------:R-:W-:-:S06]  /*00f0*/  IMAD R7, R0, UR6, R5 ;  /* 0x0000000600077c24 */ /* 0x000fcc000f8e0205 */
[----:B------:R-:W2:Y:S01]  /*0100*/  LDC.64 R4, c[0x0][0x388] ;  /* 0x0000e200ff047b82 */ /* 0x000ea20000000a00 */
[----:B0-----:R-:W-:-:S06]  /*0110*/  IMAD.WIDE R2, R7, 0x4, R2 ;  /* 0x0000000407027825 */ /* 0x001fcc00078e0202 */
[----:B-1----:R-:W3:Y:S01]  /*0120*/  LDG.E R2, desc[UR4][R2.64] ;  /* 0x0000000402027981 */ /* 0x002ee2000c1e1900 */
[----:B------:R-:W-:Y:S01]  /*0130*/  SHF.R.S32.HI R0, RZ, 0x1f, R7 ;  /* 0x0000001fff007819 */ /* 0x000fe20000011407 */
[----:B--2---:R-:W-:-:S03]  /*0140*/  IMAD.WIDE R4, R7, 0x4, R4 ;  /* 0x0000000407047825 */ /* 0x004fc600078e0204 */
[----:B------:R-:W-:-:S04]  /*0150*/  LEA.HI R0, R0, R7, RZ, 0xe ;  /* 0x0000000700007211 */ /* 0x000fc800078f70ff */
[----:B------:R-:W-:-:S04]  /*0160*/  LOP3.LUT R0, R0, 0xffffc000, RZ, 0xc0, !PT ;  /* 0xffffc00000007812 */ /* 0x000fc800078ec0ff */
[----:B------:R-:W-:-:S04]  /*0170*/  IADD3 R0, PT, PT, R7, -R0, RZ ;  /* 0x8000000007007210 */ /* 0x000fc80007ffe0ff */
[----:B------:R-:W-:-:S04]  /*0180*/  SHF.L.U32 R0, R0, 0x2, RZ ;  /* 0x0000000200007819 */ /* 0x000fc800000006ff */
[----:B------:R-:W3:Y:S02]  /*0190*/  LDC R9, c[0x3][R0] ;  /* 0x00c0000000097b82 */ /* 0x000ee40000000800 */
[----:B---3--:R-:W-:-:S05]  /*01a0*/  FADD R9, R2, R9 ;  /* 0x0000000902097221 */ /* 0x008fca0000000000 */
[----:B------:R-:W-:Y:S01]  /*01b0*/  STG.E desc[UR4][R4.64], R9 ;  /* 0x0000000904007986 */ /* 0x000fe2000c101904 */
[----:B------:R-:W-:Y:S05]  /*01c0*/  EXIT ;  /* 0x000000000000794d */ /* 0x000fea0003800000 */
.L_x_0:
[----:B------:R-:W-:-:S00]  /*01d0*/  BRA `(.L_x_0) ;  /* 0xfffffffc00fc7947 */ /* 0x000fc0000383ffff */
[----:B------:R-:W-:-:S00]  /*01e0*/  NOP ;  /* 0x0000000000007918 */ /* 0x000fc00000000000 */
        /* <DEDUP_REMOVED lines=9> */
.L_x_3:


//--------------------- .text._Z15matrixAddSharedPfS_S_i --------------------------
	.section	.text._Z15matrixAddSharedPfS_S_i,"ax",@progbits
	.align	128
        .global         _Z15matrixAddSharedPfS_S_i
        .type           _Z15matrixAddSharedPfS_S_i,@function
        .size           _Z15matrixAddSharedPfS_S_i,(.L_x_4 - _Z15matrixAddSharedPfS_S_i)
        .other          _Z15matrixAddSharedPfS_S_i,@"STO_CUDA_ENTRY STV_DEFAULT"
_Z15matrixAddSharedPfS_S_i:
.text._Z15matrixAddSharedPfS_S_i:
        /* <DEDUP_REMOVED lines=17> */
[----:B0-----:R-:W-:-:S05]  /*0110*/  IMAD.WIDE R2, R7, 0x4, R2 ;  /* 0x0000000407027825 */ /* 0x001fca00078e0202 */
[----:B-1----:R0:W3:Y:S01]  /*0120*/  LDG.E R0, desc[UR8][R2.64] ;  /* 0x0000000802007981 */ /* 0x0020e2000c1e1900 */
[----:B--2---:R-:W-:-:S06]  /*0130*/  IMAD.WIDE R4, R7, 0x4, R4 ;  /* 0x0000000407047825 */ /* 0x004fcc00078e0204 */
[----:B------:R-:W2:Y:S01]  /*0140*/  LDG.E R4, desc[UR8][R4.64] ;  /* 0x0000000804047981 */ /* 0x000ea2000c1e1900 */
[----:B------:R-:W1:Y:S01]  /*0150*/  S2UR UR6, SR_CgaCtaId ;  /* 0x00000000000679c3 */ /* 0x000e620000008800 */
[----:B------:R-:W-:Y:S02]  /*0160*/  UMOV UR4, 0x400 ;  /* 0x0000040000047882 */ /* 0x000fe40000000000 */
[----:B------:R-:W-:-:S05]  /*0170*/  UIADD3 UR5, UPT, UPT, UR4, 0x400, URZ ;  /* 0x0000040004057890 */ /* 0x000fca000fffe0ff */
[----:B0-----:R-:W0:Y:S01]  /*0180*/  LDC.64 R2, c[0x0][0x390] ;  /* 0x0000e400ff027b82 */ /* 0x001e220000000a00 */
[----:B-1----:R-:W-:Y:S02]  /*0190*/  ULEA UR4, UR6, UR4, 0x18 ;  /* 0x0000000406047291 */ /* 0x002fe4000f8ec0ff */
[----:B------:R-:W-:-:S04]  /*01a0*/  ULEA UR5, UR6, UR5, 0x18 ;  /* 0x0000000506057291 */ /* 0x000fc8000f8ec0ff */
[C---:B------:R-:W-:Y:S02]  /*01b0*/  LEA R6, R9.reuse, UR4, 0x6 ;  /* 0x0000000409067c11 */ /* 0x040fe4000f8e30ff */
[----:B------:R-:W-:Y:S02]  /*01c0*/  LEA R8, R9, UR5, 0x6 ;  /* 0x0000000509087c11 */ /* 0x000fe4000f8e30ff */
[C---:B------:R-:W-:Y:S02]  /*01d0*/  LEA R9, R11.reuse, R6, 0x2 ;  /* 0x000000060b097211 */ /* 0x040fe400078e10ff */
[----:B------:R-:W-:Y:S01]  /*01e0*/  LEA R11, R11, R8, 0x2 ;  /* 0x000000080b0b7211 */ /* 0x000fe200078e10ff */
[----:B0-----:R-:W-:Y:S02]  /*01f0*/  IMAD.WIDE R2, R7, 0x4, R2 ;  /* 0x0000000407027825 */ /* 0x001fe400078e0202 */
[----:B---3--:R-:W-:Y:S04]  /*0200*/  STS [R9], R0 ;  /* 0x0000000009007388 */ /* 0x008fe80000000800 */
[----:B--2---:R-:W-:Y:S01]  /*0210*/  STS [R11], R4 ;  /* 0x000000040b007388 */ /* 0x004fe20000000800 */
[----:B------:R-:W-:Y:S06]  /*0220*/  BAR.SYNC.DEFER_BLOCKING 0x0 ;  /* 0x0000000000007b1d */ /* 0x000fec0000010000 */
[----:B------:R-:W-:Y:S04]  /*0230*/  LDS R5, [R9] ;  /* 0x0000000009057984 */ /* 0x000fe80000000800 */
[----:B------:R-:W0:Y:S02]  /*0240*/  LDS R6, [R11] ;  /* 0x000000000b067984 */ /* 0x000e240000000800 */
[----:B0-----:R-:W-:-:S05]  /*0250*/  FADD R5, R5, R6 ;  /* 0x0000000605057221 */ /* 0x001fca0000000000 */
[----:B------:R-:W-:Y:S01]  /*0260*/  STG.E desc[UR8][R2.64], R5 ;  /* 0x0000000502007986 */ /* 0x000fe2000c101908 */
[----:B------:R-:W-:Y:S05]  /*0270*/  EXIT ;  /* 0x000000000000794d */ /* 0x000fea0003800000 */
.L_x_1:
        /* <DEDUP_REMOVED lines=16> */
.L_x_4:


//--------------------- .text._Z15matrixAddGlobalPfS_S_i --------------------------
	.section	.text._Z15matrixAddGlobalPfS_S_i,"ax",@progbits
	.align	128
        .global         _Z15matrixAddGlobalPfS_S_i
        .type           _Z15matrixAddGlobalPfS_S_i,@function
        .size           _Z15matrixAddGlobalPfS_S_i,(.L_x_5 - _Z15matrixAddGlobalPfS_S_i)
        .other          _Z15matrixAddGlobalPfS_S_i,@"STO_CUDA_ENTRY STV_DEFAULT"
_Z15matrixAddGlobalPfS_S_i:
.text._Z15matrixAddGlobalPfS_S_i:
        /* <DEDUP_REMOVED lines=16> */
[----:B------:R-:W2:Y:S08]  /*0100*/  LDC.64 R4, c[0x0][0x388] ;  /* 0x0000e200ff047b82 */ /* 0x000eb00000000a00 */
[----:B------:R-:W3:Y:S01]  /*0110*/  LDC.64 R6, c[0x0][0x390] ;  /* 0x0000e400ff067b82 */ /* 0x000ee20000000a00 */
[----:B0-----:R-:W-:-:S06]  /*0120*/  IMAD.WIDE R2, R9, 0x4, R2 ;  /* 0x0000000409027825 */ /* 0x001fcc00078e0202 */
[----:B-1----:R-:W4:Y:S01]  /*0130*/  LDG.E R2, desc[UR4][R2.64] ;  /* 0x0000000402027981 */ /* 0x002f22000c1e1900 */
[----:B--2---:R-:W-:-:S06]  /*0140*/  IMAD.WIDE R4, R9, 0x4, R4 ;  /* 0x0000000409047825 */ /* 0x004fcc00078e0204 */
[----:B------:R-:W4:Y:S01]  /*0150*/  LDG.E R5, desc[UR4][R4.64] ;  /* 0x0000000404057981 */ /* 0x000f22000c1e1900 */
[----:B---3--:R-:W-:-:S04]  /*0160*/  IMAD.WIDE R6, R9, 0x4, R6 ;  /* 0x0000000409067825 */ /* 0x008fc800078e0206 */
[----:B----4-:R-:W-:-:S05]  /*0170*/  FADD R9, R2, R5 ;  /* 0x0000000502097221 */ /* 0x010fca0000000000 */
[----:B------:R-:W-:Y:S01]  /*0180*/  STG.E desc[UR4][R6.64], R9 ;  /* 0x0000000906007986 */ /* 0x000fe2000c101904 */
[----:B------:R-:W-:Y:S05]  /*0190*/  EXIT ;  /* 0x000000000000794d */ /* 0x000fea0003800000 */
.L_x_2:
        /* <DEDUP_REMOVED lines=14> */
.L_x_5:


//--------------------- .nv.shared.reserved.0     --------------------------
	.section	.nv.shared.reserved.0,"aw",@nobits
	.weak		__nv_reservedSMEM_offset_0_alias
	.size		__nv_reservedSMEM_offset_0_alias, 0, 64
	.other		__nv_reservedSMEM_offset_0_alias,@"STO_CUDA_RESERVED_SHARED STV_DEFAULT"
__nv_reservedSMEM_offset_0_alias:
	.zero		0
	.zero		64


//--------------------- .nv.shared._Z15matrixAddSharedPfS_S_i --------------------------
	.section	.nv.shared._Z15matrixAddSharedPfS_S_i,"aw",@nobits
	.sectionflags	@""
	.align	4
.nv.shared._Z15matrixAddSharedPfS_S_i:
	.zero		3072


//--------------------- .nv.constant0._Z17matrixAddConstantPfS_i --------------------------
	.section	.nv.constant0._Z17matrixAddConstantPfS_i,"a",@progbits
	.sectionflags	@""
	.align	4
.nv.constant0._Z17matrixAddConstantPfS_i:
	.zero		916


//--------------------- .nv.constant0._Z15matrixAddSharedPfS_S_i --------------------------
	.section	.nv.constant0._Z15matrixAddSharedPfS_S_i,"a",@progbits
	.sectionflags	@""
	.align	4
.nv.constant0._Z15matrixAddSharedPfS_S_i:
	.zero		924


//--------------------- .nv.constant0._Z15matrixAddGlobalPfS_S_i --------------------------
	.section	.nv.constant0._Z15matrixAddGlobalPfS_S_i,"a",@progbits
	.sectionflags	@""
	.align	4
.nv.constant0._Z15matrixAddGlobalPfS_S_i:
	.zero		924


//--------------------- SYMBOLS --------------------------

	.type		.nv.reservedSmem.offset0,@object
	.size		.nv.reservedSmem.offset0,0x4
	.type		.nv.reservedSmem.cap,@object
	.size		.nv.reservedSmem.cap,0x4
